	.headerflags	@"EF_CUDA_TEXMODE_UNIFIED EF_CUDA_64BIT_ADDRESS EF_CUDA_ACCELERATORS EF_CUDA_SM90 EF_CUDA_VIRTUAL_SM(EF_CUDA_SM90)"
	.elftype	@"ET_EXEC"


//--------------------- .nv.info                  --------------------------
	.section	.nv.info,"",@"SHT_CUDA_INFO"
	.align	4


	//----- nvinfo : EIATTR_REGCOUNT
	.align		4
        /*0000*/ 	.byte	0x04, 0x2f
        /*0002*/ 	.short	(.L_1 - .L_0)
	.align		4
.L_0:
        /*0004*/ 	.word	index@(triton_poi_fused_max_pool2d_with_indices_3)
        /*0008*/ 	.word	0x00000020


	//----- nvinfo : EIATTR_MIN_STACK_SIZE
	.align		4
.L_1:
        /*000c*/ 	.byte	0x04, 0x12
        /*000e*/ 	.short	(.L_3 - .L_2)
	.align		4
.L_2:
        /*0010*/ 	.word	index@(triton_poi_fused_max_pool2d_with_indices_3)
        /*0014*/ 	.word	0x00000000


	//----- nvinfo : EIATTR_FRAME_SIZE
	.align		4
.L_3:
        /*0018*/ 	.byte	0x04, 0x11
        /*001a*/ 	.short	(.L_5 - .L_4)
	.align		4
.L_4:
        /*001c*/ 	.word	index@(triton_poi_fused_max_pool2d_with_indices_3)
        /*0020*/ 	.word	0x00000000


	//----- nvinfo : EIATTR_MIN_STACK_SIZE
	.align		4
.L_5:
        /*0024*/ 	.byte	0x04, 0x12
        /*0026*/ 	.short	(.L_7 - .L_6)
	.align		4
.L_6:
        /*0028*/ 	.word	index@(triton_poi_fused_max_pool2d_with_indices_3)
        /*002c*/ 	.word	0x00000000
.L_7:


//--------------------- .nv.info.triton_poi_fused_max_pool2d_with_indices_3 --------------------------
	.section	.nv.info.triton_poi_fused_max_pool2d_with_indices_3,"",@"SHT_CUDA_INFO"
	.sectionflags	@""
	.align	4


	//----- nvinfo : EIATTR_CUDA_API_VERSION
	.align		4
        /*0000*/ 	.byte	0x04, 0x37
        /*0002*/ 	.short	(.L_9 - .L_8)
.L_8:
        /*0004*/ 	.word	0x0000007c


	//----- nvinfo : EIATTR_KPARAM_INFO
	.align		4
.L_9:
        /*0008*/ 	.byte	0x04, 0x17
        /*000a*/ 	.short	(.L_11 - .L_10)
.L_10:
        /*000c*/ 	.word	0x00000000
        /*0010*/ 	.short	0x0003
        /*0012*/ 	.short	0x0018
        /*0014*/ 	.byte	0x00, 0xf0, 0x11, 0x00


	//----- nvinfo : EIATTR_KPARAM_INFO
	.align		4
.L_11:
        /*0018*/ 	.byte	0x04, 0x17
        /*001a*/ 	.short	(.L_13 - .L_12)
.L_12:
        /*001c*/ 	.word	0x00000000
        /*0020*/ 	.short	0x0002
        /*0022*/ 	.short	0x0010
        /*0024*/ 	.byte	0x00, 0xf4, 0x21, 0x00


	//----- nvinfo : EIATTR_KPARAM_INFO
	.align		4
.L_13:
        /*0028*/ 	.byte	0x04, 0x17
        /*002a*/ 	.short	(.L_15 - .L_14)
.L_14:
        /*002c*/ 	.word	0x00000000
        /*0030*/ 	.short	0x0001
        /*0032*/ 	.short	0x0008
        /*0034*/ 	.byte	0x00, 0xf4, 0x21, 0x00


	//----- nvinfo : EIATTR_KPARAM_INFO
	.align		4
.L_15:
        /*0038*/ 	.byte	0x04, 0x17
        /*003a*/ 	.short	(.L_17 - .L_16)
.L_16:
        /*003c*/ 	.word	0x00000000
        /*0040*/ 	.short	0x0000
        /*0042*/ 	.short	0x0000
        /*0044*/ 	.byte	0x00, 0xf4, 0x21, 0x00


	//----- nvinfo : EIATTR_SPARSE_MMA_MASK
	.align		4
.L_17:
        /*0048*/ 	.byte	0x03, 0x50
        /*004a*/ 	.short	0x0000


	//----- nvinfo : EIATTR_MAXREG_COUNT
	.align		4
        /*004c*/ 	.byte	0x03, 0x1b
        /*004e*/ 	.short	0x00ff


	//----- nvinfo : EIATTR_EXIT_INSTR_OFFSETS
	.align		4
        /*0050*/ 	.byte	0x04, 0x1c
        /*0052*/ 	.short	(.L_19 - .L_18)


	//   ....[0]....
.L_18:
        /*0054*/ 	.word	0x00000c60


	//   ....[1]....
        /*0058*/ 	.word	0x00000c80


	//----- nvinfo : EIATTR_REQNTID
	.align		4
.L_19:
        /*005c*/ 	.byte	0x04, 0x10
        /*005e*/ 	.short	(.L_21 - .L_20)
.L_20:
        /*0060*/ 	.word	0x00000100
        /*0064*/ 	.word	0x00000001
        /*0068*/ 	.word	0x00000001


	//----- nvinfo : EIATTR_CBANK_PARAM_SIZE
	.align		4
.L_21:
        /*006c*/ 	.byte	0x03, 0x19
        /*006e*/ 	.short	0x001c


	//----- nvinfo : EIATTR_PARAM_CBANK
	.align		4
        /*0070*/ 	.byte	0x04, 0x0a
        /*0072*/ 	.short	(.L_23 - .L_22)
	.align		4
.L_22:
        /*0074*/ 	.word	index@(.nv.constant0.triton_poi_fused_max_pool2d_with_indices_3)
        /*0078*/ 	.short	0x0210
        /*007a*/ 	.short	0x001c


	//----- nvinfo : EIATTR_SW_WAR
	.align		4
.L_23:
        /*007c*/ 	.byte	0x04, 0x36
        /*007e*/ 	.short	(.L_25 - .L_24)
.L_24:
        /*0080*/ 	.word	0x00000008
.L_25:


//--------------------- .nv.callgraph             --------------------------
	.section	.nv.callgraph,"",@"SHT_CUDA_CALLGRAPH"
	.align	4
	.sectionentsize	8
	.align		4
        /*0000*/ 	.word	0x00000000
	.align		4
        /*0004*/ 	.word	0xffffffff
	.align		4
        /*0008*/ 	.word	0x00000000
	.align		4
        /*000c*/ 	.word	0xfffffffe
	.align		4
        /*0010*/ 	.word	0x00000000
	.align		4
        /*0014*/ 	.word	0xfffffffd
	.align		4
        /*0018*/ 	.word	0x00000000
	.align		4
        /*001c*/ 	.word	0xfffffffc


//--------------------- .text.triton_poi_fused_max_pool2d_with_indices_3 --------------------------
	.section	.text.triton_poi_fused_max_pool2d_with_indices_3,"ax",@progbits
	.align	128
        .global         triton_poi_fused_max_pool2d_with_indices_3
        .type           triton_poi_fused_max_pool2d_with_indices_3,@function
        .size           triton_poi_fused_max_pool2d_with_indices_3,(.L_x_1 - triton_poi_fused_max_pool2d_with_indices_3)
        .other          triton_poi_fused_max_pool2d_with_indices_3,@"STO_CUDA_ENTRY STV_DEFAULT"
triton_poi_fused_max_pool2d_with_indices_3:
.text.triton_poi_fused_max_pool2d_with_indices_3:
[----:B------:R-:W0:Y:S02]  /*0000*/  LDC R1, c[0x0][0x28] ;  /* 0x00000a00ff017b82 */ /* 0x000e240000000800 */
[----:B------:R-:W1:Y:S01]  /*0010*/  S2R R0, SR_TID.X ;  /* 0x0000000000007919 */ /* 0x000e620000002100 */
[----:B------:R-:W-:Y:S01]  /*0020*/  IMAD.MOV.U32 R2, RZ, RZ, RZ ;  /* 0x000000ffff027224 */ /* 0x000fe200078e00ff */
[----:B------:R-:W2:Y:S01]  /*0030*/  LDC.64 R4, c[0x0][0x210] ;  /* 0x00008400ff047b82 */ /* 0x000ea20000000a00 */
[----:B------:R-:W-:Y:S01]  /*0040*/  IMAD.MOV.U32 R12, RZ, RZ, RZ ;  /* 0x000000ffff0c7224 */ /* 0x000fe200078e00ff */
[----:B------:R-:W3:Y:S01]  /*0050*/  S2R R3, SR_CTAID.X ;  /* 0x0000000000037919 */ /* 0x000ee20000002500 */
[----:B------:R-:W-:Y:S01]  /*0060*/  ULDC.64 UR4, c[0x0][0x208] ;  /* 0x0000820000047ab9 */ /* 0x000fe20000000a00 */
[----:B------:R-:W-:Y:S01]  /*0070*/  IMAD.MOV.U32 R21, RZ, RZ, RZ ;  /* 0x000000ffff157224 */ /* 0x000fe200078e00ff */
[----:B------:R-:W-:Y:S01]  /*0080*/  ULDC.64 UR6, c[0x0][0x220] ;  /* 0x0000880000067ab9 */ /* 0x000fe20000000a00 */
[----:B-1----:R-:W-:-:S05]  /*0090*/  IMAD.SHL.U32 R0, R0, 0x2, RZ ;  /* 0x0000000200007824 */ /* 0x002fca00078e00ff */
[----:B------:R-:W-:-:S05]  /*00a0*/  LOP3.LUT R0, R0, 0x1fe, RZ, 0xc0, !PT ;  /* 0x000001fe00007812 */ /* 0x000fca00078ec0ff */
[----:B---3--:R-:W-:-:S04]  /*00b0*/  IMAD R3, R3, 0x200, R0 ;  /* 0x0000020003037824 */ /* 0x008fc800078e0200 */
[C---:B------:R-:W-:Y:S01]  /*00c0*/  IMAD.HI R8, R3.reuse, -0x77777777, R2 ;  /* 0x8888888903087827 */ /* 0x040fe200078e0202 */
[----:B------:R-:W-:-:S03]  /*00d0*/  ISETP.GE.AND P0, PT, R3, 0x38400, PT ;  /* 0x000384000300780c */ /* 0x000fc60003f06270 */
[----:B------:R-:W-:Y:S01]  /*00e0*/  IMAD.HI R2, R3, -0x6e5d4c3b, R2 ;  /* 0x91a2b3c503027827 */ /* 0x000fe200078e0202 */
[----:B------:R-:W-:-:S04]  /*00f0*/  SHF.R.U32.HI R9, RZ, 0x1f, R8 ;  /* 0x0000001fff097819 */ /* 0x000fc80000011608 */
[----:B------:R-:W-:Y:S01]  /*0100*/  LEA.HI.SX32 R9, R8, R9, 0x1c ;  /* 0x0000000908097211 */ /* 0x000fe200078fe2ff */
[----:B------:R-:W-:Y:S01]  /*0110*/  IMAD.MOV.U32 R8, RZ, RZ, RZ ;  /* 0x000000ffff087224 */ /* 0x000fe200078e00ff */
[----:B------:R-:W-:-:S03]  /*0120*/  SHF.R.U32.HI R13, RZ, 0x1f, R2 ;  /* 0x0000001fff0d7819 */ /* 0x000fc60000011602 */
[----:B------:R-:W-:Y:S01]  /*0130*/  IMAD.HI R0, R9, -0x77777777, R8 ;  /* 0x8888888909007827 */ /* 0x000fe200078e0208 */
[----:B------:R-:W-:-:S03]  /*0140*/  LEA.HI.SX32 R6, R2, R13, 0x17 ;  /* 0x0000000d02067211 */ /* 0x000fc600078fbaff */
[----:B------:R-:W-:Y:S01]  /*0150*/  IMAD R15, R9, -0x1e, R3 ;  /* 0xffffffe2090f7824 */ /* 0x000fe200078e0203 */
[----:B------:R-:W-:Y:S01]  /*0160*/  SHF.R.U32.HI R7, RZ, 0x1f, R0 ;  /* 0x0000001fff077819 */ /* 0x000fe20000011600 */
[----:B------:R-:W-:Y:S02]  /*0170*/  IMAD R11, R6, 0xe89, RZ ;  /* 0x00000e89060b7824 */ /* 0x000fe400078e02ff */
[----:B------:R-:W-:Y:S01]  /*0180*/  IMAD.MOV.U32 R6, RZ, RZ, RZ ;  /* 0x000000ffff067224 */ /* 0x000fe200078e00ff */
[----:B------:R-:W-:-:S05]  /*0190*/  LEA.HI.SX32 R7, R0, R7, 0x1c ;  /* 0x0000000700077211 */ /* 0x000fca00078fe2ff */
[----:B------:R-:W-:Y:S02]  /*01a0*/  IMAD R10, R7, -0x1e, R9 ;  /* 0xffffffe2070a7824 */ /* 0x000fe400078e0209 */
[----:B------:R-:W-:Y:S02]  /*01b0*/  VIADD R7, R3, 0x1 ;  /* 0x0000000103077836 */ /* 0x000fe40000000000 */
[----:B------:R-:W-:Y:S02]  /*01c0*/  IMAD R10, R10, 0x7a, R11 ;  /* 0x0000007a0a0a7824 */ /* 0x000fe400078e020b */
[----:B------:R-:W-:-:S04]  /*01d0*/  IMAD.HI R0, R7, -0x77777777, R6 ;  /* 0x8888888907007827 */ /* 0x000fc800078e0206 */
[----:B------:R-:W-:Y:S01]  /*01e0*/  VIADD R20, R10, 0x1 ;  /* 0x000000010a147836 */ /* 0x000fe20000000000 */
[----:B------:R-:W-:Y:S01]  /*01f0*/  SHF.R.U32.HI R17, RZ, 0x1f, R0 ;  /* 0x0000001fff117819 */ /* 0x000fe20000011600 */
[C---:B------:R-:W-:Y:S02]  /*0200*/  IMAD R9, R15.reuse, 0x2, R10 ;  /* 0x000000020f097824 */ /* 0x040fe400078e020a */
[----:B------:R-:W-:Y:S01]  /*0210*/  IMAD R25, R15, 0x2, R20 ;  /* 0x000000020f197824 */ /* 0x000fe200078e0214 */
[----:B------:R-:W-:Y:S01]  /*0220*/  LEA.HI.SX32 R17, R0, R17, 0x1c ;  /* 0x0000001100117211 */ /* 0x000fe200078fe2ff */
[----:B------:R-:W-:Y:S02]  /*0230*/  IMAD.MOV.U32 R11, RZ, RZ, RZ ;  /* 0x000000ffff0b7224 */ /* 0x000fe400078e00ff */
[----:B------:R-:W-:Y:S02]  /*0240*/  VIADD R14, R10, 0x2 ;  /* 0x000000020a0e7836 */ /* 0x000fe40000000000 */
[----:B--2---:R-:W-:-:S04]  /*0250*/  IMAD.WIDE R8, R9, 0x4, R4 ;  /* 0x0000000409087825 */ /* 0x004fc800078e0204 */
[----:B------:R-:W-:Y:S01]  /*0260*/  IMAD.WIDE R24, R25, 0x4, R4 ;  /* 0x0000000419187825 */ /* 0x000fe200078e0204 */
[----:B------:R1:W2:Y:S03]  /*0270*/  @!P0 LDG.E.EL R12, desc[UR4][R8.64] ;  /* 0x00000004080c8981 */ /* 0x0002a6000c2e1900 */
[----:B------:R-:W-:Y:S01]  /*0280*/  IMAD R19, R15, 0x2, R14 ;  /* 0x000000020f137824 */ /* 0x000fe200078e020e */
[----:B------:R3:W2:Y:S01]  /*0290*/  @!P0 LDG.E.EL R11, desc[UR4][R24.64] ;  /* 0x00000004180b8981 */ /* 0x0006a2000c2e1900 */
[----:B------:R-:W-:Y:S02]  /*02a0*/  IMAD.MOV.U32 R0, RZ, RZ, RZ ;  /* 0x000000ffff007224 */ /* 0x000fe400078e00ff */
[----:B------:R-:W-:-:S05]  /*02b0*/  IMAD.WIDE R18, R19, 0x4, R4 ;  /* 0x0000000413127825 */ /* 0x000fca00078e0204 */
[----:B------:R4:W5:Y:S01]  /*02c0*/  @!P0 LDG.E.EL R0, desc[UR4][R18.64] ;  /* 0x0000000412008981 */ /* 0x000962000c2e1900 */
[----:B------:R-:W-:Y:S02]  /*02d0*/  VIADD R16, R10, 0x3d ;  /* 0x0000003d0a107836 */ /* 0x000fe40000000000 */
[----:B------:R-:W-:Y:S02]  /*02e0*/  IMAD R17, R17, -0x1e, R7 ;  /* 0xffffffe211117824 */ /* 0x000fe400078e0207 */
[----:B------:R-:W-:Y:S02]  /*02f0*/  IMAD R23, R15, 0x2, R16 ;  /* 0x000000020f177824 */ /* 0x000fe400078e0210 */
[----:B------:R-:W-:Y:S02]  /*0300*/  IMAD R7, R17, 0x2, R10 ;  /* 0x0000000211077824 */ /* 0x000fe400078e020a */
[----:B------:R-:W-:-:S04]  /*0310*/  IMAD.WIDE R22, R23, 0x4, R4 ;  /* 0x0000000417167825 */ /* 0x000fc800078e0204 */
[----:B-1----:R-:W-:Y:S01]  /*0320*/  IMAD R9, R17, 0x2, R20 ;  /* 0x0000000211097824 */ /* 0x002fe200078e0214 */
[----:B------:R1:W5:Y:S01]  /*0330*/  @!P0 LDG.E.EL R21, desc[UR4][R22.64] ;  /* 0x0000000416158981 */ /* 0x000362000c2e1900 */
[----:B------:R-:W-:Y:S02]  /*0340*/  IMAD.MOV.U32 R20, RZ, RZ, RZ ;  /* 0x000000ffff147224 */ /* 0x000fe400078e00ff */
[----:B---3--:R-:W-:Y:S02]  /*0350*/  IMAD.MOV.U32 R25, RZ, RZ, RZ ;  /* 0x000000ffff197224 */ /* 0x008fe400078e00ff */
[----:B------:R-:W-:-:S04]  /*0360*/  IMAD.WIDE R6, R7, 0x4, R4 ;  /* 0x0000000407067825 */ /* 0x000fc800078e0204 */
[----:B------:R-:W-:Y:S01]  /*0370*/  IMAD.WIDE R8, R9, 0x4, R4 ;  /* 0x0000000409087825 */ /* 0x000fe200078e0204 */
[----:B------:R3:W5:Y:S03]  /*0380*/  @!P0 LDG.E.EL R25, desc[UR4][R6.64] ;  /* 0x0000000406198981 */ /* 0x000766000c2e1900 */
[----:B------:R-:W-:Y:S01]  /*0390*/  IMAD R29, R17, 0x2, R14 ;  /* 0x00000002111d7824 */ /* 0x000fe200078e020e */
[----:B------:R-:W5:Y:S01]  /*03a0*/  @!P0 LDG.E.EL R20, desc[UR4][R8.64] ;  /* 0x0000000408148981 */ /* 0x000f62000c2e1900 */
[----:B------:R-:W-:Y:S02]  /*03b0*/  IMAD.MOV.U32 R27, RZ, RZ, RZ ;  /* 0x000000ffff1b7224 */ /* 0x000fe400078e00ff */
[----:B----4-:R-:W-:-:S04]  /*03c0*/  IMAD.WIDE R18, R29, 0x4, R4 ;  /* 0x000000041d127825 */ /* 0x010fc800078e0204 */
[----:B------:R-:W-:Y:S01]  /*03d0*/  IMAD R29, R17, 0x2, R16 ;  /* 0x00000002111d7824 */ /* 0x000fe200078e0210 */
[----:B------:R-:W4:Y:S01]  /*03e0*/  @!P0 LDG.E.EL R27, desc[UR4][R18.64] ;  /* 0x00000004121b8981 */ /* 0x000f22000c2e1900 */
[----:B------:R-:W-:Y:S02]  /*03f0*/  IMAD.MOV.U32 R16, RZ, RZ, RZ ;  /* 0x000000ffff107224 */ /* 0x000fe400078e00ff */
[----:B-1----:R-:W-:-:S04]  /*0400*/  IMAD.WIDE R22, R29, 0x4, R4 ;  /* 0x000000041d167825 */ /* 0x002fc800078e0204 */
[----:B------:R-:W-:Y:S01]  /*0410*/  VIADD R24, R10, 0x3e ;  /* 0x0000003e0a187836 */ /* 0x000fe20000000000 */
[----:B------:R-:W4:Y:S03]  /*0420*/  @!P0 LDG.E.EL R16, desc[UR4][R22.64] ;  /* 0x0000000416108981 */ /* 0x000f26000c2e1900 */
[----:B------:R-:W-:Y:S02]  /*0430*/  IMAD R29, R15, 0x2, R24 ;  /* 0x000000020f1d7824 */ /* 0x000fe400078e0218 */
[----:B------:R-:W-:Y:S02]  /*0440*/  IMAD.MOV.U32 R14, RZ, RZ, RZ ;  /* 0x000000ffff0e7224 */ /* 0x000fe400078e00ff */
[----:B---3--:R-:W-:-:S05]  /*0450*/  IMAD.WIDE R6, R29, 0x4, R4 ;  /* 0x000000041d067825 */ /* 0x008fca00078e0204 */
[----:B------:R1:W3:Y:S02]  /*0460*/  @!P0 LDG.E.EL R14, desc[UR4][R6.64] ;  /* 0x00000004060e8981 */ /* 0x0002e4000c2e1900 */
[----:B-1----:R-:W-:-:S04]  /*0470*/  IMAD R7, R17, 0x2, R24 ;  /* 0x0000000211077824 */ /* 0x002fc800078e0218 */
[----:B------:R-:W-:Y:S01]  /*0480*/  IMAD.WIDE R6, R7, 0x4, R4 ;  /* 0x0000000407067825 */ /* 0x000fe200078e0204 */
[C---:B--2---:R-:W-:Y:S02]  /*0490*/  FSETP.GT.AND P1, PT, R11.reuse, R12, PT ;  /* 0x0000000c0b00720b */ /* 0x044fe40003f24000 */
[----:B------:R-:W-:Y:S02]  /*04a0*/  FSETP.NAN.AND P2, PT, R11, R11, PT ;  /* 0x0000000b0b00720b */ /* 0x000fe40003f48000 */
[----:B-----5:R-:W-:-:S09]  /*04b0*/  FSETP.NAN.AND P3, PT, R0, R0, PT ;  /* 0x000000000000720b */ /* 0x020fd20003f68000 */
[----:B------:R-:W-:-:S04]  /*04c0*/  @!P1 SEL R11, R11, R12, P2 ;  /* 0x0000000c0b0b9207 */ /* 0x000fc80001000000 */
[----:B------:R-:W-:-:S04]  /*04d0*/  FSETP.GEU.AND P2, PT, R11, R0, PT ;  /* 0x000000000b00720b */ /* 0x000fc80003f4e000 */
[----:B------:R-:W-:Y:S01]  /*04e0*/  @!P3 SEL R0, R0, R11, !P2 ;  /* 0x0000000b0000b207 */ /* 0x000fe20005000000 */
[----:B------:R-:W-:-:S06]  /*04f0*/  IMAD.MOV.U32 R11, RZ, RZ, RZ ;  /* 0x000000ffff0b7224 */ /* 0x000fcc00078e00ff */
[----:B------:R-:W2:Y:S01]  /*0500*/  @!P0 LDG.E.EL R11, desc[UR4][R6.64] ;  /* 0x00000004060b8981 */ /* 0x000ea2000c2e1900 */
[-C--:B------:R-:W-:Y:S02]  /*0510*/  FSETP.NAN.AND P4, PT, R21, R21.reuse, PT ;  /* 0x000000151500720b */ /* 0x080fe40003f88000 */
[----:B------:R-:W-:Y:S02]  /*0520*/  FSETP.GEU.AND P3, PT, R0, R21, PT ;  /* 0x000000150000720b */ /* 0x000fe40003f6e000 */
[----:B------:R-:W-:-:S09]  /*0530*/  FSETP.GT.AND P5, PT, R20, R25, PT ;  /* 0x000000191400720b */ /* 0x000fd20003fa4000 */
[----:B------:R-:W-:Y:S02]  /*0540*/  @!P4 SEL R21, R21, R0, !P3 ;  /* 0x000000001515c207 */ /* 0x000fe40005800000 */
[----:B----4-:R-:W-:Y:S02]  /*0550*/  FSETP.NAN.AND P6, PT, R27, R27, PT ;  /* 0x0000001b1b00720b */ /* 0x010fe40003fc8000 */
[C---:B------:R-:W-:Y:S02]  /*0560*/  FSETP.NAN.AND P4, PT, R20.reuse, R20, PT ;  /* 0x000000141400720b */ /* 0x040fe40003f88000 */
[----:B------:R-:W-:Y:S02]  /*0570*/  SEL R0, RZ, 0x1, !P1 ;  /* 0x00000001ff007807 */ /* 0x000fe40004800000 */
[----:B------:R-:W-:Y:S02]  /*0580*/  @!P5 SEL R20, R20, R25, P4 ;  /* 0x000000191414d207 */ /* 0x000fe40002000000 */
[----:B------:R-:W-:-:S02]  /*0590*/  FSETP.NAN.AND P1, PT, R16, R16, PT ;  /* 0x000000101000720b */ /* 0x000fc40003f28000 */
[----:B------:R-:W-:-:S04]  /*05a0*/  FSETP.GEU.AND P4, PT, R20, R27, PT ;  /* 0x0000001b1400720b */ /* 0x000fc80003f8e000 */
[----:B------:R-:W-:Y:S02]  /*05b0*/  @!P6 SEL R27, R27, R20, !P4 ;  /* 0x000000141b1be207 */ /* 0x000fe40006000000 */
[----:B------:R-:W-:Y:S02]  /*05c0*/  P2R R12, PR, RZ, 0x4 ;  /* 0x00000004ff0c7803 */ /* 0x000fe40000000000 */
[----:B------:R-:W-:-:S04]  /*05d0*/  FSETP.GEU.AND P2, PT, R27, R16, PT ;  /* 0x000000101b00720b */ /* 0x000fc80003f4e000 */
[----:B------:R-:W-:Y:S02]  /*05e0*/  @!P1 SEL R16, R16, R27, !P2 ;  /* 0x0000001b10109207 */ /* 0x000fe40005000000 */
[-C--:B---3--:R-:W-:Y:S02]  /*05f0*/  FSETP.NAN.AND P1, PT, R14, R14.reuse, PT ;  /* 0x0000000e0e00720b */ /* 0x088fe40003f28000 */
[----:B------:R-:W-:Y:S02]  /*0600*/  P2R R18, PR, RZ, 0x4 ;  /* 0x00000004ff127803 */ /* 0x000fe40000000000 */
[----:B------:R-:W-:-:S09]  /*0610*/  FSETP.GEU.AND P2, PT, R21, R14, PT ;  /* 0x0000000e1500720b */ /* 0x000fd20003f4e000 */
[----:B------:R-:W-:Y:S02]  /*0620*/  @!P1 SEL R14, R14, R21, !P2 ;  /* 0x000000150e0e9207 */ /* 0x000fe40005000000 */
[----:B------:R-:W-:Y:S01]  /*0630*/  P2R R19, PR, RZ, 0x4 ;  /* 0x00000004ff137803 */ /* 0x000fe20000000000 */
[----:B------:R-:W-:Y:S01]  /*0640*/  IMAD.MOV.U32 R23, RZ, RZ, RZ ;  /* 0x000000ffff177224 */ /* 0x000fe200078e00ff */
[-C--:B--2---:R-:W-:Y:S02]  /*0650*/  FSETP.NAN.AND P1, PT, R11, R11.reuse, PT ;  /* 0x0000000b0b00720b */ /* 0x084fe40003f28000 */
[----:B------:R-:W-:-:S11]  /*0660*/  FSETP.GEU.AND P2, PT, R16, R11, PT ;  /* 0x0000000b1000720b */ /* 0x000fd60003f4e000 */
[----:B------:R-:W-:Y:S01]  /*0670*/  @!P1 SEL R11, R11, R16, !P2 ;  /* 0x000000100b0b9207 */ /* 0x000fe20005000000 */
[----:B------:R-:W-:-:S04]  /*0680*/  VIADD R16, R10, 0x3f ;  /* 0x0000003f0a107836 */ /* 0x000fc80000000000 */
[----:B------:R-:W-:-:S04]  /*0690*/  IMAD R21, R15, 0x2, R16 ;  /* 0x000000020f157824 */ /* 0x000fc800078e0210 */
[----:B------:R-:W-:-:S05]  /*06a0*/  IMAD.WIDE R20, R21, 0x4, R4 ;  /* 0x0000000415147825 */ /* 0x000fca00078e0204 */
[----:B------:R-:W2:Y:S01]  /*06b0*/  @!P0 LDG.E.EL R23, desc[UR4][R20.64] ;  /* 0x0000000414178981 */ /* 0x000ea2000c2e1900 */
        /* <DEDUP_REMOVED lines=8> */
[----:B------:R1:W2:Y:S01]  /*0740*/  @!P0 LDG.E.EL R24, desc[UR4][R8.64] ;  /* 0x0000000408188981 */ /* 0x0002a2000c2e1900 */
[----:B------:R-:W-:-:S04]  /*0750*/  VIADD R20, R10, 0x7b ;  /* 0x0000007b0a147836 */ /* 0x000fc80000000000 */
[----:B------:R-:W-:Y:S02]  /*0760*/  IMAD R7, R15, 0x2, R20 ;  /* 0x000000020f077824 */ /* 0x000fe400078e0214 */
[----:B-1----:R-:W-:Y:S02]  /*0770*/  IMAD R9, R17, 0x2, R16 ;  /* 0x0000000211097824 */ /* 0x002fe400078e0210 */
[----:B------:R-:W-:Y:S02]  /*0780*/  IMAD.MOV.U32 R16, RZ, RZ, RZ ;  /* 0x000000ffff107224 */ /* 0x000fe400078e00ff */
[----:B------:R-:W-:-:S05]  /*0790*/  IMAD.WIDE R8, R9, 0x4, R4 ;  /* 0x0000000409087825 */ /* 0x000fca00078e0204 */
[----:B------:R-:W3:Y:S01]  /*07a0*/  @!P0 LDG.E.EL R16, desc[UR4][R8.64] ;  /* 0x0000000408108981 */ /* 0x000ee2000c2e1900 */
[-C--:B--2---:R-:W-:Y:S02]  /*07b0*/  FSETP.NAN.AND P6, PT, R24, R24.reuse, PT ;  /* 0x000000181800720b */ /* 0x084fe40003fc8000 */
[----:B------:R-:W-:-:S04]  /*07c0*/  FSETP.GEU.AND P1, PT, R23, R24, PT ;  /* 0x000000181700720b */ /* 0x000fc80003f2e000 */
[----:B------:R-:W-:-:S07]  /*07d0*/  P2R R22, PR, RZ, 0x2 ;  /* 0x00000002ff167803 */ /* 0x000fce0000000000 */
[----:B------:R-:W-:Y:S02]  /*07e0*/  @!P6 SEL R24, R24, R23, !P1 ;  /* 0x000000171818e207 */ /* 0x000fe40004800000 */
[----:B------:R-:W-:Y:S01]  /*07f0*/  ISETP.NE.AND P1, PT, R6, RZ, PT ;  /* 0x000000ff0600720c */ /* 0x000fe20003f25270 */
[----:B------:R-:W-:-:S03]  /*0800*/  IMAD.WIDE R6, R7, 0x4, R4 ;  /* 0x0000000407067825 */ /* 0x000fc600078e0204 */
[----:B------:R-:W-:Y:S02]  /*0810*/  P2R R23, PR, RZ, 0x2 ;  /* 0x00000002ff177803 */ /* 0x000fe40000000000 */
[----:B------:R-:W-:Y:S01]  /*0820*/  ISETP.NE.AND P1, PT, R19, RZ, PT ;  /* 0x000000ff1300720c */ /* 0x000fe20003f25270 */
[----:B------:R-:W-:-:S06]  /*0830*/  IMAD.MOV.U32 R19, RZ, RZ, RZ ;  /* 0x000000ffff137224 */ /* 0x000fcc00078e00ff */
[----:B------:R1:W2:Y:S01]  /*0840*/  @!P0 LDG.E.EL R19, desc[UR4][R6.64] ;  /* 0x0000000406138981 */ /* 0x0002a2000c2e1900 */
[----:B------:R-:W-:Y:S01]  /*0850*/  P2R R21, PR, RZ, 0x4 ;  /* 0x00000004ff157803 */ /* 0x000fe20000000000 */
[----:B------:R-:W-:Y:S02]  /*0860*/  IMAD.MOV.U32 R25, RZ, RZ, RZ ;  /* 0x000000ffff197224 */ /* 0x000fe400078e00ff */
[----:B-1----:R-:W-:-:S04]  /*0870*/  IMAD R7, R17, 0x2, R14 ;  /* 0x0000000211077824 */ /* 0x002fc800078e020e */
[----:B------:R-:W-:-:S05]  /*0880*/  IMAD.WIDE R6, R7, 0x4, R4 ;  /* 0x0000000407067825 */ /* 0x000fca00078e0204 */
[----:B------:R1:W4:Y:S01]  /*0890*/  @!P0 LDG.E.EL R25, desc[UR4][R6.64] ;  /* 0x0000000406198981 */ /* 0x000322000c2e1900 */
[----:B------:R-:W-:-:S04]  /*08a0*/  IMAD R9, R17, 0x2, R20 ;  /* 0x0000000211097824 */ /* 0x000fc800078e0214 */
[----:B------:R-:W-:Y:S01]  /*08b0*/  IMAD.WIDE R8, R9, 0x4, R4 ;  /* 0x0000000409087825 */ /* 0x000fe200078e0204 */
[----:B-1----:R-:W-:Y:S02]  /*08c0*/  CS2R R6, SRZ ;  /* 0x0000000000067805 */ /* 0x002fe4000001ff00 */
[-C--:B--2---:R-:W-:Y:S02]  /*08d0*/  FSETP.NAN.AND P2, PT, R19, R19.reuse, PT ;  /* 0x000000131300720b */ /* 0x084fe40003f48000 */
[----:B------:R-:W-:-:S11]  /*08e0*/  FSETP.GEU.AND P6, PT, R24, R19, PT ;  /* 0x000000131800720b */ /* 0x000fd60003fce000 */
[----:B------:R-:W-:Y:S02]  /*08f0*/  @!P2 SEL R19, R19, R24, !P6 ;  /* 0x000000181313a207 */ /* 0x000fe40007000000 */
[-C--:B---3--:R-:W-:Y:S02]  /*0900*/  FSETP.NAN.AND P2, PT, R16, R16.reuse, PT ;  /* 0x000000101000720b */ /* 0x088fe40003f48000 */
[----:B------:R-:W-:Y:S02]  /*0910*/  SEL R24, RZ, 0x1, !P5 ;  /* 0x00000001ff187807 */ /* 0x000fe40006800000 */
[----:B------:R-:W-:-:S09]  /*0920*/  FSETP.GEU.AND P5, PT, R11, R16, PT ;  /* 0x000000100b00720b */ /* 0x000fd20003fae000 */
[----:B------:R-:W-:Y:S02]  /*0930*/  @!P2 SEL R16, R16, R11, !P5 ;  /* 0x0000000b1010a207 */ /* 0x000fe40006800000 */
[----:B------:R-:W-:-:S04]  /*0940*/  ISETP.NE.AND P2, PT, R12, RZ, PT ;  /* 0x000000ff0c00720c */ /* 0x000fc80003f45270 */
[----:B------:R-:W-:-:S04]  /*0950*/  SEL R0, R0, 0x2, P2 ;  /* 0x0000000200007807 */ /* 0x000fc80001000000 */
[----:B------:R-:W-:Y:S01]  /*0960*/  SEL R11, R0, 0x3, P3 ;  /* 0x00000003000b7807 */ /* 0x000fe20001800000 */
[----:B------:R-:W-:-:S06]  /*0970*/  IMAD.MOV.U32 R0, RZ, RZ, RZ ;  /* 0x000000ffff007224 */ /* 0x000fcc00078e00ff */
[----:B------:R1:W2:Y:S01]  /*0980*/  @!P0 LDG.E.EL R0, desc[UR4][R8.64] ;  /* 0x0000000408008981 */ /* 0x0002a2000c2e1900 */
[----:B------:R-:W-:Y:S01]  /*0990*/  VIADD R12, R10, 0x7c ;  /* 0x0000007c0a0c7836 */ /* 0x000fe20000000000 */
[----:B------:R-:W-:-:S03]  /*09a0*/  SEL R14, R11, 0x4, P1 ;  /* 0x000000040b0e7807 */ /* 0x000fc60000800000 */
[--C-:B------:R-:W-:Y:S02]  /*09b0*/  IMAD R11, R15, 0x2, R12.reuse ;  /* 0x000000020f0b7824 */ /* 0x100fe400078e020c */
[----:B------:R-:W-:Y:S02]  /*09c0*/  IMAD R17, R17, 0x2, R12 ;  /* 0x0000000211117824 */ /* 0x000fe400078e020c */
[----:B------:R-:W-:-:S04]  /*09d0*/  IMAD.WIDE R10, R11, 0x4, R4 ;  /* 0x000000040b0a7825 */ /* 0x000fc800078e0204 */
[----:B-1----:R-:W-:Y:S01]  /*09e0*/  IMAD.WIDE R8, R17, 0x4, R4 ;  /* 0x0000000411087825 */ /* 0x002fe200078e0204 */
[----:B------:R-:W3:Y:S01]  /*09f0*/  @!P0 LDG.E.EL R6, desc[UR4][R10.64] ;  /* 0x000000040a068981 */ /* 0x000ee2000c2e1900 */
[-C--:B----4-:R-:W-:Y:S01]  /*0a00*/  FSETP.NAN.AND P2, PT, R25, R25.reuse, PT ;  /* 0x000000191900720b */ /* 0x090fe20003f48000 */
[----:B------:R-:W1:Y:S02]  /*0a10*/  LDC.64 R4, c[0x0][0x218] ;  /* 0x00008600ff047b82 */ /* 0x000e640000000a00 */
[----:B------:R-:W4:Y:S01]  /*0a20*/  @!P0 LDG.E.EL R7, desc[UR4][R8.64] ;  /* 0x0000000408078981 */ /* 0x000f22000c2e1900 */
[----:B------:R-:W-:Y:S02]  /*0a30*/  SEL R24, R24, 0x2, P4 ;  /* 0x0000000218187807 */ /* 0x000fe40002000000 */
[----:B------:R-:W-:-:S07]  /*0a40*/  FSETP.GEU.AND P4, PT, R16, R25, PT ;  /* 0x000000191000720b */ /* 0x000fce0003f8e000 */
[----:B------:R-:W-:Y:S02]  /*0a50*/  @!P2 SEL R25, R25, R16, !P4 ;  /* 0x000000101919a207 */ /* 0x000fe40006000000 */
[----:B------:R-:W-:-:S04]  /*0a60*/  ISETP.NE.AND P2, PT, R18, RZ, PT ;  /* 0x000000ff1200720c */ /* 0x000fc80003f45270 */
[----:B------:R-:W-:Y:S02]  /*0a70*/  SEL R24, R24, 0x3, P2 ;  /* 0x0000000318187807 */ /* 0x000fe40001000000 */
[----:B------:R-:W-:-:S04]  /*0a80*/  ISETP.NE.AND P1, PT, R23, RZ, PT ;  /* 0x000000ff1700720c */ /* 0x000fc80003f25270 */
[----:B------:R-:W-:Y:S02]  /*0a90*/  SEL R24, R24, 0x4, P1 ;  /* 0x0000000418187807 */ /* 0x000fe40000800000 */
[----:B------:R-:W-:Y:S02]  /*0aa0*/  ISETP.NE.AND P1, PT, R22, RZ, PT ;  /* 0x000000ff1600720c */ /* 0x000fe40003f25270 */
[----:B------:R-:W-:Y:S02]  /*0ab0*/  SEL R24, R24, 0x5, P5 ;  /* 0x0000000518187807 */ /* 0x000fe40002800000 */
[----:B------:R-:W-:Y:S02]  /*0ac0*/  LEA.HI.SX32 R2, R2, R13, 0x11 ;  /* 0x0000000d02027211 */ /* 0x000fe400078f8aff */
[----:B------:R-:W-:-:S03]  /*0ad0*/  SEL R24, R24, 0x6, P4 ;  /* 0x0000000618187807 */ /* 0x000fc60002000000 */
[----:B------:R-:W-:-:S04]  /*0ae0*/  IMAD R13, R2, -0xe100, R3 ;  /* 0xffff1f00020d7824 */ /* 0x000fc800078e0203 */
[----:B------:R-:W-:-:S04]  /*0af0*/  IMAD R13, R2, 0x23280, R13 ;  /* 0x00023280020d7824 */ /* 0x000fc800078e020d */
[----:B-1----:R-:W-:Y:S01]  /*0b00*/  IMAD.WIDE R4, R13, 0x4, R4 ;  /* 0x000000040d047825 */ /* 0x002fe200078e0204 */
[-C--:B--2---:R-:W-:Y:S02]  /*0b10*/  FSETP.NAN.AND P2, PT, R0, R0.reuse, PT ;  /* 0x000000000000720b */ /* 0x084fe40003f48000 */
[----:B------:R-:W-:-:S11]  /*0b20*/  FSETP.GEU.AND P3, PT, R25, R0, PT ;  /* 0x000000001900720b */ /* 0x000fd60003f6e000 */
[----:B------:R-:W-:Y:S02]  /*0b30*/  @!P2 SEL R0, R0, R25, !P3 ;  /* 0x000000190000a207 */ /* 0x000fe40005800000 */
[----:B------:R-:W-:-:S04]  /*0b40*/  ISETP.NE.AND P2, PT, R21, RZ, PT ;  /* 0x000000ff1500720c */ /* 0x000fc80003f45270 */
[----:B------:R-:W-:Y:S02]  /*0b50*/  SEL R14, R14, 0x5, P2 ;  /* 0x000000050e0e7807 */ /* 0x000fe40001000000 */
[-C--:B---3--:R-:W-:Y:S02]  /*0b60*/  FSETP.NAN.AND P2, PT, R6, R6.reuse, PT ;  /* 0x000000060600720b */ /* 0x088fe40003f48000 */
[----:B----4-:R-:W-:Y:S02]  /*0b70*/  FSETP.NAN.AND P5, PT, R7, R7, PT ;  /* 0x000000070700720b */ /* 0x010fe40003fa8000 */
[----:B------:R-:W-:Y:S02]  /*0b80*/  SEL R14, R14, 0x6, P1 ;  /* 0x000000060e0e7807 */ /* 0x000fe40000800000 */
[----:B------:R-:W-:Y:S02]  /*0b90*/  FSETP.GEU.AND P1, PT, R19, R6, PT ;  /* 0x000000061300720b */ /* 0x000fe40003f2e000 */
[----:B------:R-:W-:-:S05]  /*0ba0*/  SEL R14, R14, 0x7, P6 ;  /* 0x000000070e0e7807 */ /* 0x000fca0003000000 */
[----:B------:R-:W-:Y:S02]  /*0bb0*/  @!P2 SEL R6, R6, R19, !P1 ;  /* 0x000000130606a207 */ /* 0x000fe40004800000 */
[----:B------:R-:W-:Y:S02]  /*0bc0*/  FSETP.GEU.AND P2, PT, R0, R7, PT ;  /* 0x000000070000720b */ /* 0x000fe40003f4e000 */
[----:B------:R-:W-:Y:S02]  /*0bd0*/  SEL R24, R24, 0x7, P3 ;  /* 0x0000000718187807 */ /* 0x000fe40001800000 */
[----:B------:R-:W-:Y:S02]  /*0be0*/  SEL R14, R14, 0x8, P1 ;  /* 0x000000080e0e7807 */ /* 0x000fe40000800000 */
[----:B------:R-:W-:Y:S02]  /*0bf0*/  @!P5 SEL R7, R7, R0, !P2 ;  /* 0x000000000707d207 */ /* 0x000fe40005000000 */
[----:B------:R-:W-:-:S02]  /*0c00*/  IADD3 R2, P1, R3, UR6, RZ ;  /* 0x0000000603027c10 */ /* 0x000fc4000ff3e0ff */
[----:B------:R-:W-:Y:S02]  /*0c10*/  SEL R9, R24, 0x8, P2 ;  /* 0x0000000818097807 */ /* 0x000fe40001000000 */
[----:B------:R-:W-:Y:S01]  /*0c20*/  LOP3.LUT R0, R14, 0xff, RZ, 0xc0, !PT ;  /* 0x000000ff0e007812 */ /* 0x000fe200078ec0ff */
[----:B------:R1:W-:Y:S01]  /*0c30*/  @!P0 STG.E.64 desc[UR4][R4.64], R6 ;  /* 0x0000000604008986 */ /* 0x0003e2000c101b04 */
[----:B------:R-:W-:-:S03]  /*0c40*/  LEA.HI.X.SX32 R3, R3, UR7, 0x1, P1 ;  /* 0x0000000703037c11 */ /* 0x000fc600088f0eff */
[----:B------:R-:W-:Y:S01]  /*0c50*/  IMAD R9, R9, 0x100, R0 ;  /* 0x0000010009097824 */ /* 0x000fe200078e0200 */
[----:B------:R-:W-:Y:S06]  /*0c60*/  @P0 EXIT ;  /* 0x000000000000094d */ /* 0x000fec0003800000 */
[----:B------:R-:W-:Y:S01]  /*0c70*/  STG.E.U16 desc[UR4][R2.64], R9 ;  /* 0x0000000902007986 */ /* 0x000fe2000c101504 */
[----:B------:R-:W-:Y:S05]  /*0c80*/  EXIT ;  /* 0x000000000000794d */ /* 0x000fea0003800000 */
.L_x_0:
[----:B------:R-:W-:-:S00]  /*0c90*/  BRA `(.L_x_0) ;  /* 0xfffffffc00fc7947 */ /* 0x000fc0000383ffff */
[----:B------:R-:W-:-:S00]  /*0ca0*/  NOP ;  /* 0x0000000000007918 */ /* 0x000fc00000000000 */
        /* <DEDUP_REMOVED lines=13> */
.L_x_1:


//--------------------- .nv.constant0.triton_poi_fused_max_pool2d_with_indices_3 --------------------------
	.section	.nv.constant0.triton_poi_fused_max_pool2d_with_indices_3,"a",@progbits
	.sectionflags	@""
	.align	4
.nv.constant0.triton_poi_fused_max_pool2d_with_indices_3:
	.zero		556
